	.headerflags	@"EF_CUDA_TEXMODE_UNIFIED EF_CUDA_64BIT_ADDRESS EF_CUDA_ACCELERATORS EF_CUDA_SM90 EF_CUDA_VIRTUAL_SM(EF_CUDA_SM90)"
	.elftype	@"ET_EXEC"


//--------------------- .nv.info                  --------------------------
	.section	.nv.info,"",@"SHT_CUDA_INFO"
	.align	4


	//----- nvinfo : EIATTR_REGCOUNT
	.align		4
        /*0000*/ 	.byte	0x04, 0x2f
        /*0002*/ 	.short	(.L_1 - .L_0)
	.align		4
.L_0:
        /*0004*/ 	.word	index@(triton_poi_fused_mul_sigmoid_33)
        /*0008*/ 	.word	0x0000000f


	//----- nvinfo : EIATTR_MIN_STACK_SIZE
	.align		4
.L_1:
        /*000c*/ 	.byte	0x04, 0x12
        /*000e*/ 	.short	(.L_3 - .L_2)
	.align		4
.L_2:
        /*0010*/ 	.word	index@(triton_poi_fused_mul_sigmoid_33)
        /*0014*/ 	.word	0x00000000


	//----- nvinfo : EIATTR_FRAME_SIZE
	.align		4
.L_3:
        /*0018*/ 	.byte	0x04, 0x11
        /*001a*/ 	.short	(.L_5 - .L_4)
	.align		4
.L_4:
        /*001c*/ 	.word	index@(triton_poi_fused_mul_sigmoid_33)
        /*0020*/ 	.word	0x00000000


	//----- nvinfo : EIATTR_MIN_STACK_SIZE
	.align		4
.L_5:
        /*0024*/ 	.byte	0x04, 0x12
        /*0026*/ 	.short	(.L_7 - .L_6)
	.align		4
.L_6:
        /*0028*/ 	.word	index@(triton_poi_fused_mul_sigmoid_33)
        /*002c*/ 	.word	0x00000000
.L_7:


//--------------------- .nv.info.triton_poi_fused_mul_sigmoid_33 --------------------------
	.section	.nv.info.triton_poi_fused_mul_sigmoid_33,"",@"SHT_CUDA_INFO"
	.sectionflags	@""
	.align	4


	//----- nvinfo : EIATTR_CUDA_API_VERSION
	.align		4
        /*0000*/ 	.byte	0x04, 0x37
        /*0002*/ 	.short	(.L_9 - .L_8)
.L_8:
        /*0004*/ 	.word	0x0000007c


	//----- nvinfo : EIATTR_KPARAM_INFO
	.align		4
.L_9:
        /*0008*/ 	.byte	0x04, 0x17
        /*000a*/ 	.short	(.L_11 - .L_10)
.L_10:
        /*000c*/ 	.word	0x00000000
        /*0010*/ 	.short	0x0002
        /*0012*/ 	.short	0x0010
        /*0014*/ 	.byte	0x00, 0xf0, 0x11, 0x00


	//----- nvinfo : EIATTR_KPARAM_INFO
	.align		4
.L_11:
        /*0018*/ 	.byte	0x04, 0x17
        /*001a*/ 	.short	(.L_13 - .L_12)
.L_12:
        /*001c*/ 	.word	0x00000000
        /*0020*/ 	.short	0x0001
        /*0022*/ 	.short	0x0008
        /*0024*/ 	.byte	0x00, 0xf4, 0x21, 0x00


	//----- nvinfo : EIATTR_KPARAM_INFO
	.align		4
.L_13:
        /*0028*/ 	.byte	0x04, 0x17
        /*002a*/ 	.short	(.L_15 - .L_14)
.L_14:
        /*002c*/ 	.word	0x00000000
        /*0030*/ 	.short	0x0000
        /*0032*/ 	.short	0x0000
        /*0034*/ 	.byte	0x00, 0xf4, 0x21, 0x00


	//----- nvinfo : EIATTR_SPARSE_MMA_MASK
	.align		4
.L_15:
        /*0038*/ 	.byte	0x03, 0x50
        /*003a*/ 	.short	0x0000


	//----- nvinfo : EIATTR_MAXREG_COUNT
	.align		4
        /*003c*/ 	.byte	0x03, 0x1b
        /*003e*/ 	.short	0x00ff


	//----- nvinfo : EIATTR_EXIT_INSTR_OFFSETS
	.align		4
        /*0040*/ 	.byte	0x04, 0x1c
        /*0042*/ 	.short	(.L_17 - .L_16)


	//   ....[0]....
.L_16:
        /*0044*/ 	.word	0x00000490


	//----- nvinfo : EIATTR_REQNTID
	.align		4
.L_17:
        /*0048*/ 	.byte	0x04, 0x10
        /*004a*/ 	.short	(.L_19 - .L_18)
.L_18:
        /*004c*/ 	.word	0x00000100
        /*0050*/ 	.word	0x00000001
        /*0054*/ 	.word	0x00000001


	//----- nvinfo : EIATTR_CBANK_PARAM_SIZE
	.align		4
.L_19:
        /*0058*/ 	.byte	0x03, 0x19
        /*005a*/ 	.short	0x0014


	//----- nvinfo : EIATTR_PARAM_CBANK
	.align		4
        /*005c*/ 	.byte	0x04, 0x0a
        /*005e*/ 	.short	(.L_21 - .L_20)
	.align		4
.L_20:
        /*0060*/ 	.word	index@(.nv.constant0.triton_poi_fused_mul_sigmoid_33)
        /*0064*/ 	.short	0x0210
        /*0066*/ 	.short	0x0014


	//----- nvinfo : EIATTR_SW_WAR
	.align		4
.L_21:
        /*0068*/ 	.byte	0x04, 0x36
        /*006a*/ 	.short	(.L_23 - .L_22)
.L_22:
        /*006c*/ 	.word	0x00000008
.L_23:


//--------------------- .nv.callgraph             --------------------------
	.section	.nv.callgraph,"",@"SHT_CUDA_CALLGRAPH"
	.align	4
	.sectionentsize	8
	.align		4
        /*0000*/ 	.word	0x00000000
	.align		4
        /*0004*/ 	.word	0xffffffff
	.align		4
        /*0008*/ 	.word	0x00000000
	.align		4
        /*000c*/ 	.word	0xfffffffe
	.align		4
        /*0010*/ 	.word	0x00000000
	.align		4
        /*0014*/ 	.word	0xfffffffd
	.align		4
        /*0018*/ 	.word	0x00000000
	.align		4
        /*001c*/ 	.word	0xfffffffc


//--------------------- .text.triton_poi_fused_mul_sigmoid_33 --------------------------
	.section	.text.triton_poi_fused_mul_sigmoid_33,"ax",@progbits
	.align	128
        .global         triton_poi_fused_mul_sigmoid_33
        .type           triton_poi_fused_mul_sigmoid_33,@function
        .size           triton_poi_fused_mul_sigmoid_33,(.L_x_1 - triton_poi_fused_mul_sigmoid_33)
        .other          triton_poi_fused_mul_sigmoid_33,@"STO_CUDA_ENTRY STV_DEFAULT"
triton_poi_fused_mul_sigmoid_33:
.text.triton_poi_fused_mul_sigmoid_33:
[----:B------:R-:W-:Y:S01]  /*0000*/  LDC R1, c[0x0][0x28] ;  /* 0x00000a00ff017b82 */ /* 0x000fe20000000800 */
[----:B------:R-:W1:Y:S07]  /*0010*/  S2R R0, SR_TID.X ;  /* 0x0000000000007919 */ /* 0x000e6e0000002100 */
[----:B------:R-:W2:Y:S01]  /*0020*/  LDC.64 R2, c[0x0][0x210] ;  /* 0x00008400ff027b82 */ /* 0x000ea20000000a00 */
[----:B------:R-:W-:Y:S01]  /*0030*/  ULDC.64 UR4, c[0x0][0x208] ;  /* 0x0000820000047ab9 */ /* 0x000fe20000000a00 */
[----:B------:R-:W3:Y:S06]  /*0040*/  S2R R9, SR_CTAID.X ;  /* 0x0000000000097919 */ /* 0x000eec0000002500 */
[----:B------:R-:W4:Y:S01]  /*0050*/  LDC.64 R6, c[0x0][0x218] ;  /* 0x00008600ff067b82 */ /* 0x000f220000000a00 */
[----:B-1----:R-:W-:-:S04]  /*0060*/  SHF.L.U32 R0, R0, 0x1, RZ ;  /* 0x0000000100007819 */ /* 0x002fc800000006ff */
[----:B------:R-:W-:-:S04]  /*0070*/  LOP3.LUT R0, R0, 0x1fe, RZ, 0xc0, !PT ;  /* 0x000001fe00007812 */ /* 0x000fc800078ec0ff */
[----:B---3--:R-:W-:-:S05]  /*0080*/  LEA R9, R9, R0, 0x9 ;  /* 0x0000000009097211 */ /* 0x008fca00078e48ff */
[----:B------:R-:W-:-:S04]  /*0090*/  IMAD.HI R0, R9, 0x38e38e39, RZ ;  /* 0x38e38e3909007827 */ /* 0x000fc800078e02ff */
[----:B--2---:R-:W-:Y:S01]  /*00a0*/  IMAD.WIDE R2, R9, 0x4, R2 ;  /* 0x0000000409027825 */ /* 0x004fe200078e0202 */
[----:B------:R-:W-:-:S04]  /*00b0*/  SHF.R.U32.HI R11, RZ, 0x1f, R0 ;  /* 0x0000001fff0b7819 */ /* 0x000fc80000011600 */
[CC--:B------:R-:W-:Y:S01]  /*00c0*/  LEA.HI.SX32 R8, R0.reuse, R11.reuse, 0x18 ;  /* 0x0000000b00087211 */ /* 0x0c0fe200078fc2ff */
[----:B------:R-:W2:Y:S01]  /*00d0*/  LDG.E.64 R4, desc[UR4][R2.64] ;  /* 0x0000000402047981 */ /* 0x000ea2000c1e1b00 */
[----:B------:R-:W-:-:S03]  /*00e0*/  LEA.HI.SX32 R11, R0, R11, 0x14 ;  /* 0x0000000b000b7211 */ /* 0x000fc600078fa2ff */
[----:B------:R-:W-:-:S04]  /*00f0*/  IMAD R8, R8, -0x480, R9 ;  /* 0xfffffb8008087824 */ /* 0x000fc800078e0209 */
[----:B------:R-:W-:-:S04]  /*0100*/  IMAD R11, R11, 0x480, R8 ;  /* 0x000004800b0b7824 */ /* 0x000fc800078e0208 */
[----:B----4-:R-:W-:-:S06]  /*0110*/  IMAD.WIDE R6, R11, 0x4, R6 ;  /* 0x000000040b067825 */ /* 0x010fcc00078e0206 */
[----:B------:R-:W3:Y:S01]  /*0120*/  LDG.E.EL.64 R6, desc[UR4][R6.64] ;  /* 0x0000000406067981 */ /* 0x000ee2000c2e1b00 */
[----:B--2---:R-:W-:-:S04]  /*0130*/  FADD R0, RZ, -R4 ;  /* 0x80000004ff007221 */ /* 0x004fc80000000000 */
[----:B------:R-:W-:Y:S01]  /*0140*/  FMUL R8, R0, 1.4426950216293334961 ;  /* 0x3fb8aa3b00087820 */ /* 0x000fe20000400000 */
[----:B------:R-:W-:-:S04]  /*0150*/  FADD R0, RZ, -R5 ;  /* 0x80000005ff007221 */ /* 0x000fc80000000000 */
[----:B------:R-:W-:Y:S01]  /*0160*/  FMUL R9, R0, 1.4426950216293334961 ;  /* 0x3fb8aa3b00097820 */ /* 0x000fe20000400000 */
[----:B------:R-:W-:-:S04]  /*0170*/  FSETP.GEU.AND P0, PT, R8, -126, PT ;  /* 0xc2fc00000800780b */ /* 0x000fc80003f0e000 */
[----:B------:R-:W-:Y:S01]  /*0180*/  FSETP.GEU.AND P3, PT, R9, -126, PT ;  /* 0xc2fc00000900780b */ /* 0x000fe20003f6e000 */
[----:B---3--:R-:W-:Y:S01]  /*0190*/  FADD R0, RZ, -R6 ;  /* 0x80000006ff007221 */ /* 0x008fe20000000000 */
[----:B------:R-:W-:-:S03]  /*01a0*/  FADD R10, RZ, -R7 ;  /* 0x80000007ff0a7221 */ /* 0x000fc60000000000 */
[----:B------:R-:W-:Y:S01]  /*01b0*/  FMUL R11, R0, 1.4426950216293334961 ;  /* 0x3fb8aa3b000b7820 */ /* 0x000fe20000400000 */
[----:B------:R-:W-:-:S03]  /*01c0*/  FMUL R10, R10, 1.4426950216293334961 ;  /* 0x3fb8aa3b0a0a7820 */ /* 0x000fc60000400000 */
[----:B------:R-:W-:Y:S01]  /*01d0*/  @!P0 FMUL R8, R8, 0.5 ;  /* 0x3f00000008088820 */ /* 0x000fe20000400000 */
[----:B------:R-:W-:-:S03]  /*01e0*/  FSETP.GEU.AND P1, PT, R11, -126, PT ;  /* 0xc2fc00000b00780b */ /* 0x000fc60003f2e000 */
[----:B------:R-:W-:Y:S01]  /*01f0*/  @!P3 FMUL R9, R9, 0.5 ;  /* 0x3f0000000909b820 */ /* 0x000fe20000400000 */
[----:B------:R-:W-:Y:S01]  /*0200*/  FSETP.GEU.AND P2, PT, R10, -126, PT ;  /* 0xc2fc00000a00780b */ /* 0x000fe20003f4e000 */
[----:B------:R-:W1:Y:S08]  /*0210*/  MUFU.EX2 R0, R8 ;  /* 0x0000000800007308 */ /* 0x000e700000000800 */
[----:B------:R-:W2:Y:S01]  /*0220*/  MUFU.EX2 R6, R9 ;  /* 0x0000000900067308 */ /* 0x000ea20000000800 */
[----:B------:R-:W-:-:S03]  /*0230*/  @!P1 FMUL R11, R11, 0.5 ;  /* 0x3f0000000b0b9820 */ /* 0x000fc60000400000 */
[----:B------:R-:W-:Y:S01]  /*0240*/  @!P2 FMUL R10, R10, 0.5 ;  /* 0x3f0000000a0aa820 */ /* 0x000fe20000400000 */
[----:B-1----:R-:W-:-:S03]  /*0250*/  @!P0 FMUL R0, R0, R0 ;  /* 0x0000000000008220 */ /* 0x002fc60000400000 */
[----:B------:R1:W3:Y:S01]  /*0260*/  MUFU.EX2 R7, R11 ;  /* 0x0000000b00077308 */ /* 0x0002e20000000800 */
[----:B------:R-:W-:Y:S01]  /*0270*/  FADD R0, R0, 1 ;  /* 0x3f80000000007421 */ /* 0x000fe20000000000 */
[----:B--2---:R-:W-:-:S06]  /*0280*/  @!P3 FMUL R6, R6, R6 ;  /* 0x000000060606b220 */ /* 0x004fcc0000400000 */
[----:B------:R-:W2:Y:S01]  /*0290*/  MUFU.EX2 R12, R10 ;  /* 0x0000000a000c7308 */ /* 0x000ea20000000800 */
[----:B------:R-:W-:Y:S01]  /*02a0*/  FSETP.GT.AND P0, PT, R0, 8.50705917302346158658e+37, PT ;  /* 0x7e8000000000780b */ /* 0x000fe20003f04000 */
[----:B-1----:R-:W-:Y:S01]  /*02b0*/  HFMA2.MMA R11, -RZ, RZ, 1.625, 0 ;  /* 0x3e800000ff0b7435 */ /* 0x002fe200000001ff */
[----:B------:R-:W-:Y:S01]  /*02c0*/  FADD R6, R6, 1 ;  /* 0x3f80000006067421 */ /* 0x000fe20000000000 */
[----:B---3--:R-:W-:-:S04]  /*02d0*/  @!P1 FMUL R7, R7, R7 ;  /* 0x0000000707079220 */ /* 0x008fc80000400000 */
[----:B------:R-:W-:Y:S01]  /*02e0*/  FSETP.GT.AND P1, PT, R6, 8.50705917302346158658e+37, PT ;  /* 0x7e8000000600780b */ /* 0x000fe20003f24000 */
[----:B------:R-:W-:-:S03]  /*02f0*/  FADD R8, R7, 1 ;  /* 0x3f80000007087421 */ /* 0x000fc60000000000 */
[C---:B------:R-:W-:Y:S02]  /*0300*/  FSEL R7, R11.reuse, 1, P0 ;  /* 0x3f8000000b077808 */ /* 0x040fe40000000000 */
[----:B------:R-:W-:Y:S01]  /*0310*/  @P0 FMUL R0, R0, 0.25 ;  /* 0x3e80000000000820 */ /* 0x000fe20000400000 */
[----:B--2---:R-:W-:Y:S01]  /*0320*/  @!P2 FMUL R12, R12, R12 ;  /* 0x0000000c0c0ca220 */ /* 0x004fe20000400000 */
[----:B------:R-:W-:Y:S02]  /*0330*/  FSETP.GT.AND P2, PT, R8, 8.50705917302346158658e+37, PT ;  /* 0x7e8000000800780b */ /* 0x000fe40003f44000 */
[----:B------:R-:W-:Y:S01]  /*0340*/  FSEL R9, R11, 1, P1 ;  /* 0x3f8000000b097808 */ /* 0x000fe20000800000 */
[----:B------:R-:W-:Y:S01]  /*0350*/  FADD R12, R12, 1 ;  /* 0x3f8000000c0c7421 */ /* 0x000fe20000000000 */
[----:B------:R-:W1:Y:S01]  /*0360*/  MUFU.RCP R0, R0 ;  /* 0x0000000000007308 */ /* 0x000e620000001000 */
[----:B------:R-:W-:-:S03]  /*0370*/  @P1 FMUL R6, R6, 0.25 ;  /* 0x3e80000006061820 */ /* 0x000fc60000400000 */
[----:B------:R-:W-:-:S04]  /*0380*/  FSETP.GT.AND P3, PT, R12, 8.50705917302346158658e+37, PT ;  /* 0x7e8000000c00780b */ /* 0x000fc80003f64000 */
[----:B------:R-:W2:Y:S01]  /*0390*/  MUFU.RCP R6, R6 ;  /* 0x0000000600067308 */ /* 0x000ea20000001000 */
[----:B------:R-:W-:Y:S01]  /*03a0*/  @P2 FMUL R8, R8, 0.25 ;  /* 0x3e80000008082820 */ /* 0x000fe20000400000 */
[----:B-1----:R-:W-:-:S06]  /*03b0*/  FMUL R7, R0, R7 ;  /* 0x0000000700077220 */ /* 0x002fcc0000400000 */
[----:B------:R-:W1:Y:S01]  /*03c0*/  MUFU.RCP R8, R8 ;  /* 0x0000000800087308 */ /* 0x000e620000001000 */
[----:B------:R-:W-:Y:S01]  /*03d0*/  @P3 FMUL R12, R12, 0.25 ;  /* 0x3e8000000c0c3820 */ /* 0x000fe20000400000 */
[----:B------:R-:W-:Y:S01]  /*03e0*/  FMUL R7, R4, R7 ;  /* 0x0000000704077220 */ /* 0x000fe20000400000 */
[----:B--2---:R-:W-:-:S05]  /*03f0*/  FMUL R0, R6, R9 ;  /* 0x0000000906007220 */ /* 0x004fca0000400000 */
[----:B------:R-:W2:Y:S01]  /*0400*/  MUFU.RCP R12, R12 ;  /* 0x0000000c000c7308 */ /* 0x000ea20000001000 */
[C---:B------:R-:W-:Y:S02]  /*0410*/  FSEL R9, R11.reuse, 1, P2 ;  /* 0x3f8000000b097808 */ /* 0x040fe40001000000 */
[----:B------:R-:W-:Y:S01]  /*0420*/  FSEL R11, R11, 1, P3 ;  /* 0x3f8000000b0b7808 */ /* 0x000fe20001800000 */
[----:B------:R-:W-:Y:S02]  /*0430*/  FMUL R0, R5, R0 ;  /* 0x0000000005007220 */ /* 0x000fe40000400000 */
[----:B-1----:R-:W-:-:S04]  /*0440*/  FMUL R8, R8, R9 ;  /* 0x0000000908087220 */ /* 0x002fc80000400000 */
[----:B------:R-:W-:Y:S01]  /*0450*/  FMUL R8, R7, R8 ;  /* 0x0000000807087220 */ /* 0x000fe20000400000 */
[----:B--2---:R-:W-:-:S04]  /*0460*/  FMUL R11, R12, R11 ;  /* 0x0000000b0c0b7220 */ /* 0x004fc80000400000 */
[----:B------:R-:W-:-:S05]  /*0470*/  FMUL R9, R0, R11 ;  /* 0x0000000b00097220 */ /* 0x000fca0000400000 */
[----:B------:R-:W-:Y:S01]  /*0480*/  STG.E.64 desc[UR4][R2.64], R8 ;  /* 0x0000000802007986 */ /* 0x000fe2000c101b04 */
[----:B------:R-:W-:Y:S05]  /*0490*/  EXIT ;  /* 0x000000000000794d */ /* 0x000fea0003800000 */
.L_x_0:
[----:B------:R-:W-:-:S00]  /*04a0*/  BRA `(.L_x_0) ;  /* 0xfffffffc00fc7947 */ /* 0x000fc0000383ffff */
[----:B------:R-:W-:-:S00]  /*04b0*/  NOP ;  /* 0x0000000000007918 */ /* 0x000fc00000000000 */
        /* <DEDUP_REMOVED lines=12> */
.L_x_1:


//--------------------- .nv.constant0.triton_poi_fused_mul_sigmoid_33 --------------------------
	.section	.nv.constant0.triton_poi_fused_mul_sigmoid_33,"a",@progbits
	.sectionflags	@""
	.align	4
.nv.constant0.triton_poi_fused_mul_sigmoid_33:
	.zero		548
